//
// Generated by NVIDIA NVVM Compiler
//
// Compiler Build ID: CL-36424714
// Cuda compilation tools, release 13.0, V13.0.88
// Based on NVVM 20.0.0
//

.version 9.0
.target sm_100
.address_size 64

	// .globl	_Z6kernelPii

.visible .entry _Z6kernelPii(
	.param .u64 .ptr .align 1 _Z6kernelPii_param_0,
	.param .u32 _Z6kernelPii_param_1
)
{
	.reg .pred 	%p<31>;
	.reg .b32 	%r<43>;
	.reg .b64 	%rd<5>;

	ld.param.u64 	%rd2, [_Z6kernelPii_param_0];
	ld.param.u32 	%r29, [_Z6kernelPii_param_1];
	shr.u32 	%r30, %r29, 31;
	add.s32 	%r31, %r29, %r30;
	shr.s32 	%r1, %r31, 1;
	setp.lt.s32 	%p3, %r29, 2;
	@%p3 bra 	$L__BB0_37;
	mov.u32 	%r32, %tid.x;
	mov.u32 	%r33, %ctaid.x;
	mov.u32 	%r34, %ntid.x;
	mad.lo.s32 	%r35, %r34, %r33, %r32;
	cvta.to.global.u64 	%rd3, %rd2;
	and.b32  	%r37, %r35, 1;
	setp.eq.b32 	%p4, %r37, 1;
	not.pred 	%p5, %p4;
	add.s32 	%r38, %r29, -1;
	setp.lt.s32 	%p6, %r35, %r38;
	and.pred  	%p1, %p5, %p6;
	mul.wide.s32 	%rd4, %r35, 4;
	add.s64 	%rd1, %rd3, %rd4;
	and.pred  	%p2, %p4, %p6;
	add.s32 	%r39, %r1, -1;
	and.b32  	%r2, %r1, 3;
	setp.lt.u32 	%p7, %r39, 3;
	@%p7 bra 	$L__BB0_28;
	and.b32  	%r40, %r1, 1073741820;
	neg.s32 	%r41, %r40;
$L__BB0_3:
	not.pred 	%p8, %p1;
	@%p8 bra 	$L__BB0_6;
	ld.global.u32 	%r5, [%rd1];
	ld.global.u32 	%r6, [%rd1+4];
	setp.le.s32 	%p9, %r5, %r6;
	@%p9 bra 	$L__BB0_6;
	st.global.u32 	[%rd1], %r6;
	st.global.u32 	[%rd1+4], %r5;
$L__BB0_6:
	bar.sync 	0;
	not.pred 	%p10, %p2;
	@%p10 bra 	$L__BB0_9;
	ld.global.u32 	%r7, [%rd1];
	ld.global.u32 	%r8, [%rd1+4];
	setp.le.s32 	%p11, %r7, %r8;
	@%p11 bra 	$L__BB0_9;
	st.global.u32 	[%rd1], %r8;
	st.global.u32 	[%rd1+4], %r7;
$L__BB0_9:
	bar.sync 	0;
	@%p8 bra 	$L__BB0_12;
	ld.global.u32 	%r9, [%rd1];
	ld.global.u32 	%r10, [%rd1+4];
	setp.le.s32 	%p13, %r9, %r10;
	@%p13 bra 	$L__BB0_12;
	st.global.u32 	[%rd1], %r10;
	st.global.u32 	[%rd1+4], %r9;
$L__BB0_12:
	bar.sync 	0;
	@%p10 bra 	$L__BB0_15;
	ld.global.u32 	%r11, [%rd1];
	ld.global.u32 	%r12, [%rd1+4];
	setp.le.s32 	%p15, %r11, %r12;
	@%p15 bra 	$L__BB0_15;
	st.global.u32 	[%rd1], %r12;
	st.global.u32 	[%rd1+4], %r11;
$L__BB0_15:
	bar.sync 	0;
	@%p8 bra 	$L__BB0_18;
	ld.global.u32 	%r13, [%rd1];
	ld.global.u32 	%r14, [%rd1+4];
	setp.le.s32 	%p17, %r13, %r14;
	@%p17 bra 	$L__BB0_18;
	st.global.u32 	[%rd1], %r14;
	st.global.u32 	[%rd1+4], %r13;
$L__BB0_18:
	bar.sync 	0;
	@%p10 bra 	$L__BB0_21;
	ld.global.u32 	%r15, [%rd1];
	ld.global.u32 	%r16, [%rd1+4];
	setp.le.s32 	%p19, %r15, %r16;
	@%p19 bra 	$L__BB0_21;
	st.global.u32 	[%rd1], %r16;
	st.global.u32 	[%rd1+4], %r15;
$L__BB0_21:
	bar.sync 	0;
	@%p8 bra 	$L__BB0_24;
	ld.global.u32 	%r17, [%rd1];
	ld.global.u32 	%r18, [%rd1+4];
	setp.le.s32 	%p21, %r17, %r18;
	@%p21 bra 	$L__BB0_24;
	st.global.u32 	[%rd1], %r18;
	st.global.u32 	[%rd1+4], %r17;
$L__BB0_24:
	bar.sync 	0;
	@%p10 bra 	$L__BB0_27;
	ld.global.u32 	%r19, [%rd1];
	ld.global.u32 	%r20, [%rd1+4];
	setp.le.s32 	%p23, %r19, %r20;
	@%p23 bra 	$L__BB0_27;
	st.global.u32 	[%rd1], %r20;
	st.global.u32 	[%rd1+4], %r19;
$L__BB0_27:
	bar.sync 	0;
	add.s32 	%r41, %r41, 4;
	setp.ne.s32 	%p24, %r41, 0;
	@%p24 bra 	$L__BB0_3;
$L__BB0_28:
	setp.eq.s32 	%p25, %r2, 0;
	@%p25 bra 	$L__BB0_37;
	neg.s32 	%r42, %r2;
	not.pred 	%p26, %p1;
	not.pred 	%p28, %p2;
$L__BB0_30:
	.pragma "nounroll";
	@%p26 bra 	$L__BB0_33;
	ld.global.u32 	%r24, [%rd1];
	ld.global.u32 	%r25, [%rd1+4];
	setp.le.s32 	%p27, %r24, %r25;
	@%p27 bra 	$L__BB0_33;
	st.global.u32 	[%rd1], %r25;
	st.global.u32 	[%rd1+4], %r24;
$L__BB0_33:
	bar.sync 	0;
	@%p28 bra 	$L__BB0_36;
	ld.global.u32 	%r26, [%rd1];
	ld.global.u32 	%r27, [%rd1+4];
	setp.le.s32 	%p29, %r26, %r27;
	@%p29 bra 	$L__BB0_36;
	st.global.u32 	[%rd1], %r27;
	st.global.u32 	[%rd1+4], %r26;
$L__BB0_36:
	bar.sync 	0;
	add.s32 	%r42, %r42, 1;
	setp.ne.s32 	%p30, %r42, 0;
	@%p30 bra 	$L__BB0_30;
$L__BB0_37:
	ret;

}


// ===== COMPILED SASS (sm_100) =====

	.target	sm_100

	.elftype	@"ET_EXEC"


//--------------------- .note.nv.tkinfo           --------------------------
	.section	.note.nv.tkinfo,"",@"SHT_NOTE"
	.sectionflags	@"SHF_NOTE_NV_TKINFO"
	.tkinfo
        /*0018*/ 	.word	0x00000002
        /*0030*/ 	.string	""
        /*0030*/ 	.string	"ptxas"
        /*0030*/ 	.string	"Cuda compilation tools, release 13.0, V13.0.88"
        /*0030*/ 	.string	"Build cuda_13.0.r13.0/compiler.36424714_0"
        /*0030*/ 	.string	"-arch sm_100 -m 64 "



//--------------------- .note.nv.cuinfo           --------------------------
	.section	.note.nv.cuinfo,"",@"SHT_NOTE"
	.sectionflags	@"SHF_NOTE_NV_CUINFO"
        /*0018*/ 	.short	0x0002
        /*001a*/ 	.short	0x0064
        /*001c*/ 	.short	0x0082
	.zero		2


//--------------------- .nv.info                  --------------------------
	.section	.nv.info,"",@"SHT_CUDA_INFO"
	.align	4


	//----- nvinfo : EIATTR_REGCOUNT
	.align		4
        /*0000*/ 	.byte	0x04, 0x2f
        /*0002*/ 	.short	(.L_1 - .L_0)
	.align		4
.L_0:
        /*0004*/ 	.word	index@(_Z6kernelPii)
        /*0008*/ 	.word	0x00000009


	//----- nvinfo : EIATTR_FRAME_SIZE
	.align		4
.L_1:
        /*000c*/ 	.byte	0x04, 0x11
        /*000e*/ 	.short	(.L_3 - .L_2)
	.align		4
.L_2:
        /*0010*/ 	.word	index@(_Z6kernelPii)
        /*0014*/ 	.word	0x00000000


	//----- nvinfo : EIATTR_MIN_STACK_SIZE
	.align		4
.L_3:
        /*0018*/ 	.byte	0x04, 0x12
        /*001a*/ 	.short	(.L_5 - .L_4)
	.align		4
.L_4:
        /*001c*/ 	.word	index@(_Z6kernelPii)
        /*0020*/ 	.word	0x00000000
.L_5:


//--------------------- .nv.compat                --------------------------
	.section	.nv.compat,"",@"SHT_CUDA_COMPAT_INFO"
	.align	4
        /*0000*/ 	.byte	0x02, 0x09, 0x00, 0x00, 0x02, 0x02, 0x01, 0x00, 0x02, 0x05, 0x05, 0x00, 0x03, 0x07, 0x01, 0x01
        /*0010*/ 	.byte	0x02, 0x03, 0x00, 0x00, 0x02, 0x06, 0x01, 0x00, 0x04, 0x0b, 0x08, 0x00, 0x09, 0x00, 0x00, 0x00
        /*0020*/ 	.byte	0x00, 0x00, 0x00, 0x00


//--------------------- .nv.info._Z6kernelPii     --------------------------
	.section	.nv.info._Z6kernelPii,"",@"SHT_CUDA_INFO"
	.sectionflags	@""
	.align	4


	//----- nvinfo : EIATTR_CUDA_API_VERSION
	.align		4
        /*0000*/ 	.byte	0x04, 0x37
        /*0002*/ 	.short	(.L_7 - .L_6)
.L_6:
        /*0004*/ 	.word	0x00000082


	//----- nvinfo : EIATTR_KPARAM_INFO
	.align		4
.L_7:
        /*0008*/ 	.byte	0x04, 0x17
        /*000a*/ 	.short	(.L_9 - .L_8)
.L_8:
        /*000c*/ 	.word	0x00000000
        /*0010*/ 	.short	0x0001
        /*0012*/ 	.short	0x0008
        /*0014*/ 	.byte	0x00, 0xf0, 0x11, 0x00


	//----- nvinfo : EIATTR_KPARAM_INFO
	.align		4
.L_9:
        /*0018*/ 	.byte	0x04, 0x17
        /*001a*/ 	.short	(.L_11 - .L_10)
.L_10:
        /*001c*/ 	.word	0x00000000
        /*0020*/ 	.short	0x0000
        /*0022*/ 	.short	0x0000
        /*0024*/ 	.byte	0x00, 0xf5, 0x21, 0x00


	//----- nvinfo : EIATTR_SPARSE_MMA_MASK
	.align		4
.L_11:
        /*0028*/ 	.byte	0x03, 0x50
        /*002a*/ 	.short	0x0000


	//----- nvinfo : EIATTR_MAXREG_COUNT
	.align		4
        /*002c*/ 	.byte	0x03, 0x1b
        /*002e*/ 	.short	0x00ff


	//----- nvinfo : EIATTR_NUM_BARRIERS
	.align		4
        /*0030*/ 	.byte	0x02, 0x4c
        /*0032*/ 	.byte	0x01
	.zero		1


	//----- nvinfo : EIATTR_MERCURY_ISA_VERSION
	.align		4
        /*0034*/ 	.byte	0x03, 0x5f
        /*0036*/ 	.short	0x0101


	//----- nvinfo : EIATTR_VRC_CTA_INIT_COUNT
	.align		4
        /*0038*/ 	.byte	0x02, 0x4a
	.zero		1
	.zero		1


	//----- nvinfo : EIATTR_EXIT_INSTR_OFFSETS
	.align		4
        /*003c*/ 	.byte	0x04, 0x1c
        /*003e*/ 	.short	(.L_13 - .L_12)


	//   ....[0]....
.L_12:
        /*0040*/ 	.word	0x00000030


	//   ....[1]....
        /*0044*/ 	.word	0x00000640


	//   ....[2]....
        /*0048*/ 	.word	0x000007b0


	//----- nvinfo : EIATTR_CRS_STACK_SIZE
	.align		4
.L_13:
        /*004c*/ 	.byte	0x04, 0x1e
        /*004e*/ 	.short	(.L_15 - .L_14)
.L_14:
        /*0050*/ 	.word	0x00000000


	//----- nvinfo : EIATTR_CBANK_PARAM_SIZE
	.align		4
.L_15:
        /*0054*/ 	.byte	0x03, 0x19
        /*0056*/ 	.short	0x000c


	//----- nvinfo : EIATTR_PARAM_CBANK
	.align		4
        /*0058*/ 	.byte	0x04, 0x0a
        /*005a*/ 	.short	(.L_17 - .L_16)
	.align		4
.L_16:
        /*005c*/ 	.word	index@(.nv.constant0._Z6kernelPii)
        /*0060*/ 	.short	0x0380
        /*0062*/ 	.short	0x000c


	//----- nvinfo : EIATTR_SW_WAR
	.align		4
.L_17:
        /*0064*/ 	.byte	0x04, 0x36
        /*0066*/ 	.short	(.L_19 - .L_18)
.L_18:
        /*0068*/ 	.word	0x00000008
.L_19:


//--------------------- .nv.callgraph             --------------------------
	.section	.nv.callgraph,"",@"SHT_CUDA_CALLGRAPH"
	.align	4
	.sectionentsize	8
	.align		4
        /*0000*/ 	.word	0x00000000
	.align		4
        /*0004*/ 	.word	0xffffffff
	.align		4
        /*0008*/ 	.word	0x00000000
	.align		4
        /*000c*/ 	.word	0xfffffffe
	.align		4
        /*0010*/ 	.word	0x00000000
	.align		4
        /*0014*/ 	.word	0xfffffffd
	.align		4
        /*0018*/ 	.word	0x00000000
	.align		4
        /*001c*/ 	.word	0xfffffffc


//--------------------- .text._Z6kernelPii        --------------------------
	.section	.text._Z6kernelPii,"ax",@progbits
	.align	128
        .global         _Z6kernelPii
        .type           _Z6kernelPii,@function
        .size           _Z6kernelPii,(.L_x_24 - _Z6kernelPii)
        .other          _Z6kernelPii,@"STO_CUDA_ENTRY STV_DEFAULT"
_Z6kernelPii:
.text._Z6kernelPii:
[----:B------:R-:W-:Y:S08]  /*0000*/  LDC R1, c[0x0][0x37c] ;  /* 0x0000df00ff017b82 */ /* 0x000ff00000000800 */
[----:B------:R-:W0:Y:S02]  /*0010*/  LDC R6, c[0x0][0x388] ;  /* 0x0000e200ff067b82 */ /* 0x000e240000000800 */
[----:B0-----:R-:W-:-:S13]  /*0020*/  ISETP.GE.AND P0, PT, R6, 0x2, PT ;  /* 0x000000020600780c */ /* 0x001fda0003f06270 */
[----:B------:R-:W-:Y:S05]  /*0030*/  @!P0 EXIT ;  /* 0x000000000000894d */ /* 0x000fea0003800000 */
[----:B------:R-:W0:Y:S01]  /*0040*/  S2R R5, SR_TID.X ;  /* 0x0000000000057919 */ /* 0x000e220000002100 */
[----:B------:R-:W0:Y:S01]  /*0050*/  S2UR UR4, SR_CTAID.X ;  /* 0x00000000000479c3 */ /* 0x000e220000002500 */
[----:B------:R-:W-:-:S04]  /*0060*/  LEA.HI R0, R6, R6, RZ, 0x1 ;  /* 0x0000000606007211 */ /* 0x000fc800078f08ff */
[----:B------:R-:W-:-:S03]  /*0070*/  SHF.R.S32.HI R0, RZ, 0x1, R0 ;  /* 0x00000001ff007819 */ /* 0x000fc60000011400 */
[----:B------:R-:W0:Y:S08]  /*0080*/  LDC R4, c[0x0][0x360] ;  /* 0x0000d800ff047b82 */ /* 0x000e300000000800 */
[----:B------:R-:W1:Y:S01]  /*0090*/  LDC.64 R2, c[0x0][0x380] ;  /* 0x0000e000ff027b82 */ /* 0x000e620000000a00 */
[----:B0-----:R-:W-:Y:S01]  /*00a0*/  IMAD R5, R4, UR4, R5 ;  /* 0x0000000404057c24 */ /* 0x001fe2000f8e0205 */
[----:B------:R-:W0:Y:S01]  /*00b0*/  LDCU.64 UR4, c[0x0][0x358] ;  /* 0x00006b00ff0477ac */ /* 0x000e220008000a00 */
[----:B------:R-:W-:-:S02]  /*00c0*/  VIADD R4, R6, 0xffffffff ;  /* 0xffffffff06047836 */ /* 0x000fc40000000000 */
[----:B------:R-:W-:-:S03]  /*00d0*/  VIADD R6, R0, 0xffffffff ;  /* 0xffffffff00067836 */ /* 0x000fc60000000000 */
[C---:B------:R-:W-:Y:S01]  /*00e0*/  ISETP.GE.AND P0, PT, R5.reuse, R4, PT ;  /* 0x000000040500720c */ /* 0x040fe20003f06270 */
[C---:B-1----:R-:W-:Y:S01]  /*00f0*/  IMAD.WIDE R2, R5.reuse, 0x4, R2 ;  /* 0x0000000405027825 */ /* 0x042fe200078e0202 */
[----:B------:R-:W-:Y:S02]  /*0100*/  ISETP.GE.U32.AND P2, PT, R6, 0x3, PT ;  /* 0x000000030600780c */ /* 0x000fe40003f46070 */
[----:B------:R-:W-:-:S04]  /*0110*/  LOP3.LUT R4, R5, 0x1, RZ, 0xc0, !PT ;  /* 0x0000000105047812 */ /* 0x000fc800078ec0ff */
[C---:B------:R-:W-:Y:S02]  /*0120*/  ISETP.NE.U32.AND P1, PT, R4.reuse, 0x1, !P0 ;  /* 0x000000010400780c */ /* 0x040fe40004725070 */
[----:B------:R-:W-:Y:S02]  /*0130*/  ISETP.EQ.U32.AND P0, PT, R4, 0x1, !P0 ;  /* 0x000000010400780c */ /* 0x000fe40004702070 */
[----:B------:R-:W-:-:S03]  /*0140*/  LOP3.LUT R4, R0, 0x3, RZ, 0xc0, !PT ;  /* 0x0000000300047812 */ /* 0x000fc600078ec0ff */
[----:B0-----:R-:W-:Y:S08]  /*0150*/  @!P2 BRA `(.L_x_0) ;  /* 0x000000040034a947 */ /* 0x001ff00003800000 */
[----:B------:R-:W-:-:S05]  /*0160*/  LOP3.LUT R0, R0, 0x3ffffffc, RZ, 0xc0, !PT ;  /* 0x3ffffffc00007812 */ /* 0x000fca00078ec0ff */
[----:B------:R-:W-:-:S07]  /*0170*/  IMAD.MOV R0, RZ, RZ, -R0 ;  /* 0x000000ffff007224 */ /* 0x000fce00078e0a00 */
.L_x_17:
[----:B------:R-:W-:Y:S04]  /*0180*/  BSSY.RECONVERGENT B0, `(.L_x_1) ;  /* 0x0000007000007945 */ /* 0x000fe80003800200 */
[----:B01234-:R-:W-:Y:S05]  /*0190*/  @!P1 BRA `(.L_x_2) ;  /* 0x0000000000149947 */ /* 0x01ffea0003800000 */
[----:B------:R-:W2:Y:S04]  /*01a0*/  LDG.E R5, desc[UR4][R2.64] ;  /* 0x0000000402057981 */ /* 0x000ea8000c1e1900 */
[----:B------:R-:W2:Y:S02]  /*01b0*/  LDG.E R6, desc[UR4][R2.64+0x4] ;  /* 0x0000040402067981 */ /* 0x000ea4000c1e1900 */
[----:B--2---:R-:W-:-:S13]  /*01c0*/  ISETP.GT.AND P2, PT, R5, R6, PT ;  /* 0x000000060500720c */ /* 0x004fda0003f44270 */
[----:B------:R0:W-:Y:S04]  /*01d0*/  @P2 STG.E desc[UR4][R2.64], R6 ;  /* 0x0000000602002986 */ /* 0x0001e8000c101904 */
[----:B------:R0:W-:Y:S02]  /*01e0*/  @P2 STG.E desc[UR4][R2.64+0x4], R5 ;  /* 0x0000040502002986 */ /* 0x0001e4000c101904 */
.L_x_2:
[----:B------:R-:W-:Y:S05]  /*01f0*/  BSYNC.RECONVERGENT B0 ;  /* 0x0000000000007941 */ /* 0x000fea0003800200 */
.L_x_1:
[----:B------:R-:W-:Y:S06]  /*0200*/  BAR.SYNC.DEFER_BLOCKING 0x0 ;  /* 0x0000000000007b1d */ /* 0x000fec0000010000 */
[----:B------:R-:W-:Y:S04]  /*0210*/  BSSY.RECONVERGENT B0, `(.L_x_3) ;  /* 0x0000007000007945 */ /* 0x000fe80003800200 */
[----:B------:R-:W-:Y:S05]  /*0220*/  @!P0 BRA `(.L_x_4) ;  /* 0x0000000000148947 */ /* 0x000fea0003800000 */
[----:B0-----:R-:W2:Y:S04]  /*0230*/  LDG.E R5, desc[UR4][R2.64] ;  /* 0x0000000402057981 */ /* 0x001ea8000c1e1900 */
[----:B------:R-:W2:Y:S02]  /*0240*/  LDG.E R6, desc[UR4][R2.64+0x4] ;  /* 0x0000040402067981 */ /* 0x000ea4000c1e1900 */
[----:B--2---:R-:W-:-:S13]  /*0250*/  ISETP.GT.AND P2, PT, R5, R6, PT ;  /* 0x000000060500720c */ /* 0x004fda0003f44270 */
[----:B------:R1:W-:Y:S04]  /*0260*/  @P2 STG.E desc[UR4][R2.64], R6 ;  /* 0x0000000602002986 */ /* 0x0003e8000c101904 */
[----:B------:R1:W-:Y:S02]  /*0270*/  @P2 STG.E desc[UR4][R2.64+0x4], R5 ;  /* 0x0000040502002986 */ /* 0x0003e4000c101904 */
.L_x_4:
[----:B------:R-:W-:Y:S05]  /*0280*/  BSYNC.RECONVERGENT B0 ;  /* 0x0000000000007941 */ /* 0x000fea0003800200 */
.L_x_3:
[----:B------:R-:W-:Y:S06]  /*0290*/  BAR.SYNC.DEFER_BLOCKING 0x0 ;  /* 0x0000000000007b1d */ /* 0x000fec0000010000 */
[----:B------:R-:W-:Y:S04]  /*02a0*/  BSSY.RECONVERGENT B0, `(.L_x_5) ;  /* 0x0000007000007945 */ /* 0x000fe80003800200 */
[----:B------:R-:W-:Y:S05]  /*02b0*/  @!P1 BRA `(.L_x_6) ;  /* 0x0000000000149947 */ /* 0x000fea0003800000 */
[----:B01----:R-:W2:Y:S04]  /*02c0*/  LDG.E R5, desc[UR4][R2.64] ;  /* 0x0000000402057981 */ /* 0x003ea8000c1e1900 */
[----:B------:R-:W2:Y:S02]  /*02d0*/  LDG.E R6, desc[UR4][R2.64+0x4] ;  /* 0x0000040402067981 */ /* 0x000ea4000c1e1900 */
[----:B--2---:R-:W-:-:S13]  /*02e0*/  ISETP.GT.AND P2, PT, R5, R6, PT ;  /* 0x000000060500720c */ /* 0x004fda0003f44270 */
[----:B------:R2:W-:Y:S04]  /*02f0*/  @P2 STG.E desc[UR4][R2.64], R6 ;  /* 0x0000000602002986 */ /* 0x0005e8000c101904 */
[----:B------:R2:W-:Y:S02]  /*0300*/  @P2 STG.E desc[UR4][R2.64+0x4], R5 ;  /* 0x0000040502002986 */ /* 0x0005e4000c101904 */
.L_x_6:
[----:B------:R-:W-:Y:S05]  /*0310*/  BSYNC.RECONVERGENT B0 ;  /* 0x0000000000007941 */ /* 0x000fea0003800200 */
.L_x_5:
[----:B------:R-:W-:Y:S06]  /*0320*/  BAR.SYNC.DEFER_BLOCKING 0x0 ;  /* 0x0000000000007b1d */ /* 0x000fec0000010000 */
[----:B------:R-:W-:Y:S04]  /*0330*/  BSSY.RECONVERGENT B0, `(.L_x_7) ;  /* 0x0000007000007945 */ /* 0x000fe80003800200 */
[----:B------:R-:W-:Y:S05]  /*0340*/  @!P0 BRA `(.L_x_8) ;  /* 0x0000000000148947 */ /* 0x000fea0003800000 */
[----:B012---:R-:W2:Y:S04]  /*0350*/  LDG.E R5, desc[UR4][R2.64] ;  /* 0x0000000402057981 */ /* 0x007ea8000c1e1900 */
[----:B------:R-:W2:Y:S02]  /*0360*/  LDG.E R6, desc[UR4][R2.64+0x4] ;  /* 0x0000040402067981 */ /* 0x000ea4000c1e1900 */
[----:B--2---:R-:W-:-:S13]  /*0370*/  ISETP.GT.AND P2, PT, R5, R6, PT ;  /* 0x000000060500720c */ /* 0x004fda0003f44270 */
[----:B------:R3:W-:Y:S04]  /*0380*/  @P2 STG.E desc[UR4][R2.64], R6 ;  /* 0x0000000602002986 */ /* 0x0007e8000c101904 */
[----:B------:R3:W-:Y:S02]  /*0390*/  @P2 STG.E desc[UR4][R2.64+0x4], R5 ;  /* 0x0000040502002986 */ /* 0x0007e4000c101904 */
.L_x_8:
[----:B------:R-:W-:Y:S05]  /*03a0*/  BSYNC.RECONVERGENT B0 ;  /* 0x0000000000007941 */ /* 0x000fea0003800200 */
.L_x_7:
[----:B------:R-:W-:Y:S06]  /*03b0*/  BAR.SYNC.DEFER_BLOCKING 0x0 ;  /* 0x0000000000007b1d */ /* 0x000fec0000010000 */
[----:B------:R-:W-:Y:S04]  /*03c0*/  BSSY.RECONVERGENT B0, `(.L_x_9) ;  /* 0x0000007000007945 */ /* 0x000fe80003800200 */
[----:B------:R-:W-:Y:S05]  /*03d0*/  @!P1 BRA `(.L_x_10) ;  /* 0x0000000000149947 */ /* 0x000fea0003800000 */
[----:B0123--:R-:W2:Y:S04]  /*03e0*/  LDG.E R5, desc[UR4][R2.64] ;  /* 0x0000000402057981 */ /* 0x00fea8000c1e1900 */
[----:B------:R-:W2:Y:S02]  /*03f0*/  LDG.E R6, desc[UR4][R2.64+0x4] ;  /* 0x0000040402067981 */ /* 0x000ea4000c1e1900 */
[----:B--2---:R-:W-:-:S13]  /*0400*/  ISETP.GT.AND P2, PT, R5, R6, PT ;  /* 0x000000060500720c */ /* 0x004fda0003f44270 */
[----:B------:R4:W-:Y:S04]  /*0410*/  @P2 STG.E desc[UR4][R2.64], R6 ;  /* 0x0000000602002986 */ /* 0x0009e8000c101904 */
[----:B------:R4:W-:Y:S02]  /*0420*/  @P2 STG.E desc[UR4][R2.64+0x4], R5 ;  /* 0x0000040502002986 */ /* 0x0009e4000c101904 */
.L_x_10:
[----:B------:R-:W-:Y:S05]  /*0430*/  BSYNC.RECONVERGENT B0 ;  /* 0x0000000000007941 */ /* 0x000fea0003800200 */
.L_x_9:
[----:B------:R-:W-:Y:S06]  /*0440*/  BAR.SYNC.DEFER_BLOCKING 0x0 ;  /* 0x0000000000007b1d */ /* 0x000fec0000010000 */
[----:B------:R-:W-:Y:S04]  /*0450*/  BSSY.RECONVERGENT B0, `(.L_x_11) ;  /* 0x0000007000007945 */ /* 0x000fe80003800200 */
[----:B------:R-:W-:Y:S05]  /*0460*/  @!P0 BRA `(.L_x_12) ;  /* 0x0000000000148947 */ /* 0x000fea0003800000 */
[----:B01234-:R-:W2:Y:S04]  /*0470*/  LDG.E R5, desc[UR4][R2.64] ;  /* 0x0000000402057981 */ /* 0x01fea8000c1e1900 */
[----:B------:R-:W2:Y:S02]  /*0480*/  LDG.E R6, desc[UR4][R2.64+0x4] ;  /* 0x0000040402067981 */ /* 0x000ea4000c1e1900 */
[----:B--2---:R-:W-:-:S13]  /*0490*/  ISETP.GT.AND P2, PT, R5, R6, PT ;  /* 0x000000060500720c */ /* 0x004fda0003f44270 */
[----:B------:R0:W-:Y:S04]  /*04a0*/  @P2 STG.E desc[UR4][R2.64], R6 ;  /* 0x0000000602002986 */ /* 0x0001e8000c101904 */
[----:B------:R0:W-:Y:S02]  /*04b0*/  @P2 STG.E desc[UR4][R2.64+0x4], R5 ;  /* 0x0000040502002986 */ /* 0x0001e4000c101904 */
.L_x_12:
[----:B------:R-:W-:Y:S05]  /*04c0*/  BSYNC.RECONVERGENT B0 ;  /* 0x0000000000007941 */ /* 0x000fea0003800200 */
.L_x_11:
        /* <DEDUP_REMOVED lines=8> */
.L_x_14:
[----:B------:R-:W-:Y:S05]  /*0550*/  BSYNC.RECONVERGENT B0 ;  /* 0x0000000000007941 */ /* 0x000fea0003800200 */
.L_x_13:
[----:B------:R-:W-:Y:S01]  /*0560*/  VIADD R0, R0, 0x4 ;  /* 0x0000000400007836 */ /* 0x000fe20000000000 */
[----:B------:R-:W-:Y:S04]  /*0570*/  BAR.SYNC.DEFER_BLOCKING 0x0 ;  /* 0x0000000000007b1d */ /* 0x000fe80000010000 */
[----:B------:R-:W-:Y:S02]  /*0580*/  ISETP.NE.AND P3, PT, R0, RZ, PT ;  /* 0x000000ff0000720c */ /* 0x000fe40003f65270 */
[----:B------:R-:W-:Y:S04]  /*0590*/  BSSY.RECONVERGENT B0, `(.L_x_15) ;  /* 0x0000007000007945 */ /* 0x000fe80003800200 */
[----:B------:R-:W-:Y:S07]  /*05a0*/  @!P0 BRA `(.L_x_16) ;  /* 0x0000000000148947 */ /* 0x000fee0003800000 */
[----:B01234-:R-:W2:Y:S04]  /*05b0*/  LDG.E R5, desc[UR4][R2.64] ;  /* 0x0000000402057981 */ /* 0x01fea8000c1e1900 */
[----:B------:R-:W2:Y:S02]  /*05c0*/  LDG.E R6, desc[UR4][R2.64+0x4] ;  /* 0x0000040402067981 */ /* 0x000ea4000c1e1900 */
[----:B--2---:R-:W-:-:S13]  /*05d0*/  ISETP.GT.AND P2, PT, R5, R6, PT ;  /* 0x000000060500720c */ /* 0x004fda0003f44270 */
[----:B------:R0:W-:Y:S04]  /*05e0*/  @P2 STG.E desc[UR4][R2.64], R6 ;  /* 0x0000000602002986 */ /* 0x0001e8000c101904 */
[----:B------:R0:W-:Y:S02]  /*05f0*/  @P2 STG.E desc[UR4][R2.64+0x4], R5 ;  /* 0x0000040502002986 */ /* 0x0001e4000c101904 */
.L_x_16:
[----:B------:R-:W-:Y:S05]  /*0600*/  BSYNC.RECONVERGENT B0 ;  /* 0x0000000000007941 */ /* 0x000fea0003800200 */
.L_x_15:
[----:B------:R-:W-:Y:S06]  /*0610*/  BAR.SYNC.DEFER_BLOCKING 0x0 ;  /* 0x0000000000007b1d */ /* 0x000fec0000010000 */
[----:B------:R-:W-:Y:S05]  /*0620*/  @P3 BRA `(.L_x_17) ;  /* 0xfffffff800d43947 */ /* 0x000fea000383ffff */
.L_x_0:
[----:B------:R-:W-:-:S13]  /*0630*/  ISETP.NE.AND P2, PT, R4, RZ, PT ;  /* 0x000000ff0400720c */ /* 0x000fda0003f45270 */
[----:B------:R-:W-:Y:S05]  /*0640*/  @!P2 EXIT ;  /* 0x000000000000a94d */ /* 0x000fea0003800000 */
[----:B------:R-:W-:-:S07]  /*0650*/  IMAD.MOV R4, RZ, RZ, -R4 ;  /* 0x000000ffff047224 */ /* 0x000fce00078e0a04 */
.L_x_22:
[----:B------:R-:W-:Y:S04]  /*0660*/  BSSY.RECONVERGENT B0, `(.L_x_18) ;  /* 0x0000007000007945 */ /* 0x000fe80003800200 */
[----:B0-----:R-:W-:Y:S05]  /*0670*/  @!P1 BRA `(.L_x_19) ;  /* 0x0000000000149947 */ /* 0x001fea0003800000 */
[----:B01234-:R-:W2:Y:S04]  /*0680*/  LDG.E R5, desc[UR4][R2.64] ;  /* 0x0000000402057981 */ /* 0x01fea8000c1e1900 */
[----:B------:R-:W2:Y:S02]  /*0690*/  LDG.E R0, desc[UR4][R2.64+0x4] ;  /* 0x0000040402007981 */ /* 0x000ea4000c1e1900 */
[----:B--2---:R-:W-:-:S13]  /*06a0*/  ISETP.GT.AND P2, PT, R5, R0, PT ;  /* 0x000000000500720c */ /* 0x004fda0003f44270 */
[----:B------:R0:W-:Y:S04]  /*06b0*/  @P2 STG.E desc[UR4][R2.64], R0 ;  /* 0x0000000002002986 */ /* 0x0001e8000c101904 */
[----:B------:R0:W-:Y:S02]  /*06c0*/  @P2 STG.E desc[UR4][R2.64+0x4], R5 ;  /* 0x0000040502002986 */ /* 0x0001e4000c101904 */
.L_x_19:
[----:B------:R-:W-:Y:S05]  /*06d0*/  BSYNC.RECONVERGENT B0 ;  /* 0x0000000000007941 */ /* 0x000fea0003800200 */
.L_x_18:
        /* <DEDUP_REMOVED lines=10> */
.L_x_21:
[----:B------:R-:W-:Y:S05]  /*0780*/  BSYNC.RECONVERGENT B0 ;  /* 0x0000000000007941 */ /* 0x000fea0003800200 */
.L_x_20:
[----:B------:R-:W-:Y:S06]  /*0790*/  BAR.SYNC.DEFER_BLOCKING 0x0 ;  /* 0x0000000000007b1d */ /* 0x000fec0000010000 */
[----:B------:R-:W-:Y:S05]  /*07a0*/  @P3 BRA `(.L_x_22) ;  /* 0xfffffffc00ac3947 */ /* 0x000fea000383ffff */
[----:B------:R-:W-:Y:S05]  /*07b0*/  EXIT ;  /* 0x000000000000794d */ /* 0x000fea0003800000 */
.L_x_23:
[----:B------:R-:W-:-:S00]  /*07c0*/  BRA `(.L_x_23) ;  /* 0xfffffffc00fc7947 */ /* 0x000fc0000383ffff */
[----:B------:R-:W-:-:S00]  /*07d0*/  NOP ;  /* 0x0000000000007918 */ /* 0x000fc00000000000 */
        /* <DEDUP_REMOVED lines=10> */
.L_x_24:


//--------------------- .nv.shared.reserved.0     --------------------------
	.section	.nv.shared.reserved.0,"aw",@nobits
	.weak		__nv_reservedSMEM_offset_0_alias
	.size		__nv_reservedSMEM_offset_0_alias, 0, 64
	.other		__nv_reservedSMEM_offset_0_alias,@"STO_CUDA_RESERVED_SHARED STV_DEFAULT"
__nv_reservedSMEM_offset_0_alias:
	.zero		0
	.zero		64


//--------------------- .nv.constant0._Z6kernelPii --------------------------
	.section	.nv.constant0._Z6kernelPii,"a",@progbits
	.sectionflags	@""
	.align	4
.nv.constant0._Z6kernelPii:
	.zero		908


//--------------------- SYMBOLS --------------------------

	.type		.nv.reservedSmem.offset0,@object
	.size		.nv.reservedSmem.offset0,0x4
